//
// Generated by NVIDIA NVVM Compiler
//
// Compiler Build ID: CL-36424714
// Cuda compilation tools, release 13.0, V13.0.88
// Based on NVVM 20.0.0
//

.version 9.0
.target sm_100
.address_size 64

	// .globl	_Z9SSTVectorPfPii

.visible .entry _Z9SSTVectorPfPii(
	.param .u64 .ptr .align 1 _Z9SSTVectorPfPii_param_0,
	.param .u64 .ptr .align 1 _Z9SSTVectorPfPii_param_1,
	.param .u32 _Z9SSTVectorPfPii_param_2
)
{
	.reg .pred 	%p<3>;
	.reg .b32 	%r<6>;
	.reg .b32 	%f<2>;
	.reg .b64 	%rd<8>;

	ld.param.u64 	%rd1, [_Z9SSTVectorPfPii_param_0];
	ld.param.u64 	%rd2, [_Z9SSTVectorPfPii_param_1];
	ld.param.u32 	%r3, [_Z9SSTVectorPfPii_param_2];
	mov.u32 	%r1, %tid.x;
	setp.ge.s32 	%p1, %r1, %r3;
	@%p1 bra 	$L__BB0_3;
	cvta.to.global.u64 	%rd4, %rd1;
	mul.wide.u32 	%rd5, %r1, 4;
	add.s64 	%rd6, %rd4, %rd5;
	ld.global.f32 	%f1, [%rd6];
	// begin inline asm
	/*
	// end inline asm
	// begin inline asm
	CPTX_BEGIN
	// end inline asm
	// begin inline asm
	sst.sstarr.f32 %r4, [%rd1], %r1, %f1;
	// end inline asm
	// begin inline asm
	CPTX_END
	// end inline asm
	// begin inline asm
	*/
	// end inline asm
	setp.eq.s32 	%p2, %r4, 0;
	@%p2 bra 	$L__BB0_3;
	cvta.to.global.u64 	%rd7, %rd2;
	st.global.u32 	[%rd7], %r4;
$L__BB0_3:
	ret;

}
	// .globl	_Z4DMSVPfS_S_Pii
.visible .entry _Z4DMSVPfS_S_Pii(
	.param .u64 .ptr .align 1 _Z4DMSVPfS_S_Pii_param_0,
	.param .u64 .ptr .align 1 _Z4DMSVPfS_S_Pii_param_1,
	.param .u64 .ptr .align 1 _Z4DMSVPfS_S_Pii_param_2,
	.param .u64 .ptr .align 1 _Z4DMSVPfS_S_Pii_param_3,
	.param .u32 _Z4DMSVPfS_S_Pii_param_4
)
{
	.reg .pred 	%p<10>;
	.reg .b32 	%r<60>;
	.reg .b32 	%f<83>;
	.reg .b64 	%rd<59>;

	ld.param.u64 	%rd9, [_Z4DMSVPfS_S_Pii_param_0];
	ld.param.u64 	%rd6, [_Z4DMSVPfS_S_Pii_param_1];
	ld.param.u64 	%rd7, [_Z4DMSVPfS_S_Pii_param_2];
	ld.param.u64 	%rd8, [_Z4DMSVPfS_S_Pii_param_3];
	ld.param.u32 	%r16, [_Z4DMSVPfS_S_Pii_param_4];
	cvta.to.global.u64 	%rd1, %rd9;
	cvta.to.global.u64 	%rd2, %rd6;
	mov.u32 	%r1, %tid.x;
	setp.ge.s32 	%p1, %r1, %r16;
	@%p1 bra 	$L__BB1_14;
	cvta.to.global.u64 	%rd10, %rd8;
	ld.global.u32 	%r17, [%rd10];
	cvt.u32.u64 	%r18, %rd6;
	sub.s32 	%r2, %r17, %r18;
	add.s32 	%r3, %r2, 1;
	setp.gt.u32 	%p2, %r2, 2147483646;
	mov.f32 	%f82, 0f00000000;
	@%p2 bra 	$L__BB1_13;
	and.b32  	%r4, %r3, 7;
	setp.lt.u32 	%p3, %r2, 7;
	mov.f32 	%f82, 0f00000000;
	mov.b32 	%r58, 0;
	@%p3 bra 	$L__BB1_5;
	and.b32  	%r58, %r3, -8;
	neg.s32 	%r56, %r58;
	add.s64 	%rd3, %rd2, 16;
	mov.f32 	%f82, 0f00000000;
	mov.u64 	%rd58, %rd3;
	mov.u32 	%r55, %r16;
$L__BB1_4:
	.pragma "nounroll";
	mul.wide.s32 	%rd11, %r55, 4;
	add.s64 	%rd12, %rd3, %rd11;
	ld.global.f32 	%f17, [%rd12+-16];
	cvt.rzi.s32.f32 	%r20, %f17;
	mad.lo.s32 	%r21, %r20, %r16, %r1;
	mul.wide.s32 	%rd13, %r21, 4;
	add.s64 	%rd14, %rd1, %rd13;
	ld.global.f32 	%f18, [%rd14];
	ld.global.f32 	%f19, [%rd58+-16];
	fma.rn.f32 	%f20, %f18, %f19, %f82;
	ld.global.f32 	%f21, [%rd12+-12];
	cvt.rzi.s32.f32 	%r22, %f21;
	mad.lo.s32 	%r23, %r22, %r16, %r1;
	mul.wide.s32 	%rd15, %r23, 4;
	add.s64 	%rd16, %rd1, %rd15;
	ld.global.f32 	%f22, [%rd16];
	ld.global.f32 	%f23, [%rd58+-12];
	fma.rn.f32 	%f24, %f22, %f23, %f20;
	ld.global.f32 	%f25, [%rd12+-8];
	cvt.rzi.s32.f32 	%r24, %f25;
	mad.lo.s32 	%r25, %r24, %r16, %r1;
	mul.wide.s32 	%rd17, %r25, 4;
	add.s64 	%rd18, %rd1, %rd17;
	ld.global.f32 	%f26, [%rd18];
	ld.global.f32 	%f27, [%rd58+-8];
	fma.rn.f32 	%f28, %f26, %f27, %f24;
	ld.global.f32 	%f29, [%rd12+-4];
	cvt.rzi.s32.f32 	%r26, %f29;
	mad.lo.s32 	%r27, %r26, %r16, %r1;
	mul.wide.s32 	%rd19, %r27, 4;
	add.s64 	%rd20, %rd1, %rd19;
	ld.global.f32 	%f30, [%rd20];
	ld.global.f32 	%f31, [%rd58+-4];
	fma.rn.f32 	%f32, %f30, %f31, %f28;
	ld.global.f32 	%f33, [%rd12];
	cvt.rzi.s32.f32 	%r28, %f33;
	mad.lo.s32 	%r29, %r28, %r16, %r1;
	mul.wide.s32 	%rd21, %r29, 4;
	add.s64 	%rd22, %rd1, %rd21;
	ld.global.f32 	%f34, [%rd22];
	ld.global.f32 	%f35, [%rd58];
	fma.rn.f32 	%f36, %f34, %f35, %f32;
	ld.global.f32 	%f37, [%rd12+4];
	cvt.rzi.s32.f32 	%r30, %f37;
	mad.lo.s32 	%r31, %r30, %r16, %r1;
	mul.wide.s32 	%rd23, %r31, 4;
	add.s64 	%rd24, %rd1, %rd23;
	ld.global.f32 	%f38, [%rd24];
	ld.global.f32 	%f39, [%rd58+4];
	fma.rn.f32 	%f40, %f38, %f39, %f36;
	ld.global.f32 	%f41, [%rd12+8];
	cvt.rzi.s32.f32 	%r32, %f41;
	mad.lo.s32 	%r33, %r32, %r16, %r1;
	mul.wide.s32 	%rd25, %r33, 4;
	add.s64 	%rd26, %rd1, %rd25;
	ld.global.f32 	%f42, [%rd26];
	ld.global.f32 	%f43, [%rd58+8];
	fma.rn.f32 	%f44, %f42, %f43, %f40;
	ld.global.f32 	%f45, [%rd12+12];
	cvt.rzi.s32.f32 	%r34, %f45;
	mad.lo.s32 	%r35, %r34, %r16, %r1;
	mul.wide.s32 	%rd27, %r35, 4;
	add.s64 	%rd28, %rd1, %rd27;
	ld.global.f32 	%f46, [%rd28];
	ld.global.f32 	%f47, [%rd58+12];
	fma.rn.f32 	%f82, %f46, %f47, %f44;
	add.s32 	%r56, %r56, 8;
	add.s32 	%r55, %r55, 8;
	add.s64 	%rd58, %rd58, 32;
	setp.ne.s32 	%p4, %r56, 0;
	@%p4 bra 	$L__BB1_4;
$L__BB1_5:
	setp.eq.s32 	%p5, %r4, 0;
	@%p5 bra 	$L__BB1_13;
	setp.lt.u32 	%p6, %r4, 4;
	@%p6 bra 	$L__BB1_8;
	add.s32 	%r36, %r58, %r16;
	mul.wide.s32 	%rd29, %r36, 4;
	add.s64 	%rd30, %rd2, %rd29;
	ld.global.f32 	%f49, [%rd30];
	cvt.rzi.s32.f32 	%r37, %f49;
	mad.lo.s32 	%r38, %r37, %r16, %r1;
	mul.wide.s32 	%rd31, %r38, 4;
	add.s64 	%rd32, %rd1, %rd31;
	ld.global.f32 	%f50, [%rd32];
	mul.wide.u32 	%rd33, %r58, 4;
	add.s64 	%rd34, %rd2, %rd33;
	ld.global.f32 	%f51, [%rd34];
	fma.rn.f32 	%f52, %f50, %f51, %f82;
	ld.global.f32 	%f53, [%rd30+4];
	cvt.rzi.s32.f32 	%r39, %f53;
	mad.lo.s32 	%r40, %r39, %r16, %r1;
	mul.wide.s32 	%rd35, %r40, 4;
	add.s64 	%rd36, %rd1, %rd35;
	ld.global.f32 	%f54, [%rd36];
	ld.global.f32 	%f55, [%rd34+4];
	fma.rn.f32 	%f56, %f54, %f55, %f52;
	ld.global.f32 	%f57, [%rd30+8];
	cvt.rzi.s32.f32 	%r41, %f57;
	mad.lo.s32 	%r42, %r41, %r16, %r1;
	mul.wide.s32 	%rd37, %r42, 4;
	add.s64 	%rd38, %rd1, %rd37;
	ld.global.f32 	%f58, [%rd38];
	ld.global.f32 	%f59, [%rd34+8];
	fma.rn.f32 	%f60, %f58, %f59, %f56;
	ld.global.f32 	%f61, [%rd30+12];
	cvt.rzi.s32.f32 	%r43, %f61;
	mad.lo.s32 	%r44, %r43, %r16, %r1;
	mul.wide.s32 	%rd39, %r44, 4;
	add.s64 	%rd40, %rd1, %rd39;
	ld.global.f32 	%f62, [%rd40];
	ld.global.f32 	%f63, [%rd34+12];
	fma.rn.f32 	%f82, %f62, %f63, %f60;
	add.s32 	%r58, %r58, 4;
$L__BB1_8:
	and.b32  	%r45, %r3, 3;
	setp.eq.s32 	%p7, %r45, 0;
	@%p7 bra 	$L__BB1_13;
	setp.eq.s32 	%p8, %r45, 1;
	@%p8 bra 	$L__BB1_11;
	add.s32 	%r46, %r58, %r16;
	mul.wide.s32 	%rd41, %r46, 4;
	add.s64 	%rd42, %rd2, %rd41;
	ld.global.f32 	%f65, [%rd42];
	cvt.rzi.s32.f32 	%r47, %f65;
	mad.lo.s32 	%r48, %r47, %r16, %r1;
	mul.wide.s32 	%rd43, %r48, 4;
	add.s64 	%rd44, %rd1, %rd43;
	ld.global.f32 	%f66, [%rd44];
	mul.wide.u32 	%rd45, %r58, 4;
	add.s64 	%rd46, %rd2, %rd45;
	ld.global.f32 	%f67, [%rd46];
	fma.rn.f32 	%f68, %f66, %f67, %f82;
	ld.global.f32 	%f69, [%rd42+4];
	cvt.rzi.s32.f32 	%r49, %f69;
	mad.lo.s32 	%r50, %r49, %r16, %r1;
	mul.wide.s32 	%rd47, %r50, 4;
	add.s64 	%rd48, %rd1, %rd47;
	ld.global.f32 	%f70, [%rd48];
	ld.global.f32 	%f71, [%rd46+4];
	fma.rn.f32 	%f82, %f70, %f71, %f68;
	add.s32 	%r58, %r58, 2;
$L__BB1_11:
	and.b32  	%r51, %r2, 1;
	setp.eq.b32 	%p9, %r51, 1;
	@%p9 bra 	$L__BB1_13;
	add.s32 	%r52, %r58, %r16;
	mul.wide.s32 	%rd49, %r52, 4;
	add.s64 	%rd50, %rd2, %rd49;
	ld.global.f32 	%f72, [%rd50];
	cvt.rzi.s32.f32 	%r53, %f72;
	mad.lo.s32 	%r54, %r53, %r16, %r1;
	mul.wide.s32 	%rd51, %r54, 4;
	add.s64 	%rd52, %rd1, %rd51;
	ld.global.f32 	%f73, [%rd52];
	mul.wide.u32 	%rd53, %r58, 4;
	add.s64 	%rd54, %rd2, %rd53;
	ld.global.f32 	%f74, [%rd54];
	fma.rn.f32 	%f82, %f73, %f74, %f82;
$L__BB1_13:
	cvta.to.global.u64 	%rd55, %rd7;
	mul.wide.u32 	%rd56, %r1, 4;
	add.s64 	%rd57, %rd55, %rd56;
	st.global.f32 	[%rd57], %f82;
$L__BB1_14:
	ret;

}


// ===== COMPILED SASS (sm_100) =====

	.target	sm_100

	.elftype	@"ET_EXEC"


//--------------------- .note.nv.tkinfo           --------------------------
	.section	.note.nv.tkinfo,"",@"SHT_NOTE"
	.sectionflags	@"SHF_NOTE_NV_TKINFO"
	.tkinfo
        /*0018*/ 	.word	0x00000002
        /*0030*/ 	.string	""
        /*0030*/ 	.string	"ptxas"
        /*0030*/ 	.string	"Cuda compilation tools, release 13.0, V13.0.88"
        /*0030*/ 	.string	"Build cuda_13.0.r13.0/compiler.36424714_0"
        /*0030*/ 	.string	"-arch sm_100 -m 64 "



//--------------------- .note.nv.cuinfo           --------------------------
	.section	.note.nv.cuinfo,"",@"SHT_NOTE"
	.sectionflags	@"SHF_NOTE_NV_CUINFO"
        /*0018*/ 	.short	0x0002
        /*001a*/ 	.short	0x0064
        /*001c*/ 	.short	0x0082
	.zero		2


//--------------------- .nv.info                  --------------------------
	.section	.nv.info,"",@"SHT_CUDA_INFO"
	.align	4


	//----- nvinfo : EIATTR_REGCOUNT
	.align		4
        /*0000*/ 	.byte	0x04, 0x2f
        /*0002*/ 	.short	(.L_1 - .L_0)
	.align		4
.L_0:
        /*0004*/ 	.word	index@(_Z9SSTVectorPfPii)
        /*0008*/ 	.word	0x00000006


	//----- nvinfo : EIATTR_FRAME_SIZE
	.align		4
.L_1:
        /*000c*/ 	.byte	0x04, 0x11
        /*000e*/ 	.short	(.L_3 - .L_2)
	.align		4
.L_2:
        /*0010*/ 	.word	index@(_Z9SSTVectorPfPii)
        /*0014*/ 	.word	0x00000000


	//----- nvinfo : EIATTR_REGCOUNT
	.align		4
.L_3:
        /*0018*/ 	.byte	0x04, 0x2f
        /*001a*/ 	.short	(.L_5 - .L_4)
	.align		4
.L_4:
        /*001c*/ 	.word	index@(_Z4DMSVPfS_S_Pii)
        /*0020*/ 	.word	0x00000020


	//----- nvinfo : EIATTR_FRAME_SIZE
	.align		4
.L_5:
        /*0024*/ 	.byte	0x04, 0x11
        /*0026*/ 	.short	(.L_7 - .L_6)
	.align		4
.L_6:
        /*0028*/ 	.word	index@(_Z4DMSVPfS_S_Pii)
        /*002c*/ 	.word	0x00000000


	//----- nvinfo : EIATTR_MIN_STACK_SIZE
	.align		4
.L_7:
        /*0030*/ 	.byte	0x04, 0x12
        /*0032*/ 	.short	(.L_9 - .L_8)
	.align		4
.L_8:
        /*0034*/ 	.word	index@(_Z4DMSVPfS_S_Pii)
        /*0038*/ 	.word	0x00000000


	//----- nvinfo : EIATTR_MIN_STACK_SIZE
	.align		4
.L_9:
        /*003c*/ 	.byte	0x04, 0x12
        /*003e*/ 	.short	(.L_11 - .L_10)
	.align		4
.L_10:
        /*0040*/ 	.word	index@(_Z9SSTVectorPfPii)
        /*0044*/ 	.word	0x00000000
.L_11:


//--------------------- .nv.compat                --------------------------
	.section	.nv.compat,"",@"SHT_CUDA_COMPAT_INFO"
	.align	4
        /*0000*/ 	.byte	0x02, 0x09, 0x00, 0x00, 0x02, 0x02, 0x01, 0x00, 0x02, 0x05, 0x05, 0x00, 0x03, 0x07, 0x01, 0x01
        /*0010*/ 	.byte	0x02, 0x03, 0x00, 0x00, 0x02, 0x06, 0x01, 0x00, 0x04, 0x0b, 0x08, 0x00, 0x09, 0x00, 0x00, 0x00
        /*0020*/ 	.byte	0x00, 0x00, 0x00, 0x00


//--------------------- .nv.info._Z4DMSVPfS_S_Pii --------------------------
	.section	.nv.info._Z4DMSVPfS_S_Pii,"",@"SHT_CUDA_INFO"
	.sectionflags	@""
	.align	4


	//----- nvinfo : EIATTR_CUDA_API_VERSION
	.align		4
        /*0000*/ 	.byte	0x04, 0x37
        /*0002*/ 	.short	(.L_13 - .L_12)
.L_12:
        /*0004*/ 	.word	0x00000082


	//----- nvinfo : EIATTR_KPARAM_INFO
	.align		4
.L_13:
        /*0008*/ 	.byte	0x04, 0x17
        /*000a*/ 	.short	(.L_15 - .L_14)
.L_14:
        /*000c*/ 	.word	0x00000000
        /*0010*/ 	.short	0x0004
        /*0012*/ 	.short	0x0020
        /*0014*/ 	.byte	0x00, 0xf0, 0x11, 0x00


	//----- nvinfo : EIATTR_KPARAM_INFO
	.align		4
.L_15:
        /*0018*/ 	.byte	0x04, 0x17
        /*001a*/ 	.short	(.L_17 - .L_16)
.L_16:
        /*001c*/ 	.word	0x00000000
        /*0020*/ 	.short	0x0003
        /*0022*/ 	.short	0x0018
        /*0024*/ 	.byte	0x00, 0xf5, 0x21, 0x00


	//----- nvinfo : EIATTR_KPARAM_INFO
	.align		4
.L_17:
        /*0028*/ 	.byte	0x04, 0x17
        /*002a*/ 	.short	(.L_19 - .L_18)
.L_18:
        /*002c*/ 	.word	0x00000000
        /*0030*/ 	.short	0x0002
        /*0032*/ 	.short	0x0010
        /*0034*/ 	.byte	0x00, 0xf5, 0x21, 0x00


	//----- nvinfo : EIATTR_KPARAM_INFO
	.align		4
.L_19:
        /*0038*/ 	.byte	0x04, 0x17
        /*003a*/ 	.short	(.L_21 - .L_20)
.L_20:
        /*003c*/ 	.word	0x00000000
        /*0040*/ 	.short	0x0001
        /*0042*/ 	.short	0x0008
        /*0044*/ 	.byte	0x00, 0xf5, 0x21, 0x00


	//----- nvinfo : EIATTR_KPARAM_INFO
	.align		4
.L_21:
        /*0048*/ 	.byte	0x04, 0x17
        /*004a*/ 	.short	(.L_23 - .L_22)
.L_22:
        /*004c*/ 	.word	0x00000000
        /*0050*/ 	.short	0x0000
        /*0052*/ 	.short	0x0000
        /*0054*/ 	.byte	0x00, 0xf5, 0x21, 0x00


	//----- nvinfo : EIATTR_SPARSE_MMA_MASK
	.align		4
.L_23:
        /*0058*/ 	.byte	0x03, 0x50
        /*005a*/ 	.short	0x0000


	//----- nvinfo : EIATTR_MAXREG_COUNT
	.align		4
        /*005c*/ 	.byte	0x03, 0x1b
        /*005e*/ 	.short	0x00ff


	//----- nvinfo : EIATTR_MERCURY_ISA_VERSION
	.align		4
        /*0060*/ 	.byte	0x03, 0x5f
        /*0062*/ 	.short	0x0101


	//----- nvinfo : EIATTR_VRC_CTA_INIT_COUNT
	.align		4
        /*0064*/ 	.byte	0x02, 0x4a
	.zero		1
	.zero		1


	//----- nvinfo : EIATTR_EXIT_INSTR_OFFSETS
	.align		4
        /*0068*/ 	.byte	0x04, 0x1c
        /*006a*/ 	.short	(.L_25 - .L_24)


	//   ....[0]....
.L_24:
        /*006c*/ 	.word	0x00000040


	//   ....[1]....
        /*0070*/ 	.word	0x00000af0


	//----- nvinfo : EIATTR_CBANK_PARAM_SIZE
	.align		4
.L_25:
        /*0074*/ 	.byte	0x03, 0x19
        /*0076*/ 	.short	0x0024


	//----- nvinfo : EIATTR_PARAM_CBANK
	.align		4
        /*0078*/ 	.byte	0x04, 0x0a
        /*007a*/ 	.short	(.L_27 - .L_26)
	.align		4
.L_26:
        /*007c*/ 	.word	index@(.nv.constant0._Z4DMSVPfS_S_Pii)
        /*0080*/ 	.short	0x0380
        /*0082*/ 	.short	0x0024


	//----- nvinfo : EIATTR_SW_WAR
	.align		4
.L_27:
        /*0084*/ 	.byte	0x04, 0x36
        /*0086*/ 	.short	(.L_29 - .L_28)
.L_28:
        /*0088*/ 	.word	0x00000008
.L_29:


//--------------------- .nv.info._Z9SSTVectorPfPii --------------------------
	.section	.nv.info._Z9SSTVectorPfPii,"",@"SHT_CUDA_INFO"
	.sectionflags	@""
	.align	4


	//----- nvinfo : EIATTR_CUDA_API_VERSION
	.align		4
        /*0000*/ 	.byte	0x04, 0x37
        /*0002*/ 	.short	(.L_31 - .L_30)
.L_30:
        /*0004*/ 	.word	0x00000082


	//----- nvinfo : EIATTR_KPARAM_INFO
	.align		4
.L_31:
        /*0008*/ 	.byte	0x04, 0x17
        /*000a*/ 	.short	(.L_33 - .L_32)
.L_32:
        /*000c*/ 	.word	0x00000000
        /*0010*/ 	.short	0x0002
        /*0012*/ 	.short	0x0010
        /*0014*/ 	.byte	0x00, 0xf0, 0x11, 0x00


	//----- nvinfo : EIATTR_KPARAM_INFO
	.align		4
.L_33:
        /*0018*/ 	.byte	0x04, 0x17
        /*001a*/ 	.short	(.L_35 - .L_34)
.L_34:
        /*001c*/ 	.word	0x00000000
        /*0020*/ 	.short	0x0001
        /*0022*/ 	.short	0x0008
        /*0024*/ 	.byte	0x00, 0xf5, 0x21, 0x00


	//----- nvinfo : EIATTR_KPARAM_INFO
	.align		4
.L_35:
        /*0028*/ 	.byte	0x04, 0x17
        /*002a*/ 	.short	(.L_37 - .L_36)
.L_36:
        /*002c*/ 	.word	0x00000000
        /*0030*/ 	.short	0x0000
        /*0032*/ 	.short	0x0000
        /*0034*/ 	.byte	0x00, 0xf5, 0x21, 0x00


	//----- nvinfo : EIATTR_SPARSE_MMA_MASK
	.align		4
.L_37:
        /*0038*/ 	.byte	0x03, 0x50
        /*003a*/ 	.short	0x0000


	//----- nvinfo : EIATTR_MAXREG_COUNT
	.align		4
        /*003c*/ 	.byte	0x03, 0x1b
        /*003e*/ 	.short	0x00ff


	//----- nvinfo : EIATTR_MERCURY_ISA_VERSION
	.align		4
        /*0040*/ 	.byte	0x03, 0x5f
        /*0042*/ 	.short	0x0101


	//----- nvinfo : EIATTR_VRC_CTA_INIT_COUNT
	.align		4
        /*0044*/ 	.byte	0x02, 0x4a
	.zero		1
	.zero		1


	//----- nvinfo : EIATTR_EXIT_INSTR_OFFSETS
	.align		4
        /*0048*/ 	.byte	0x04, 0x1c
        /*004a*/ 	.short	(.L_39 - .L_38)


	//   ....[0]....
.L_38:
        /*004c*/ 	.word	0x00000040


	//   ....[1]....
        /*0050*/ 	.word	0x00000060


	//   ....[2]....
        /*0054*/ 	.word	0x000000a0


	//----- nvinfo : EIATTR_CBANK_PARAM_SIZE
	.align		4
.L_39:
        /*0058*/ 	.byte	0x03, 0x19
        /*005a*/ 	.short	0x0014


	//----- nvinfo : EIATTR_PARAM_CBANK
	.align		4
        /*005c*/ 	.byte	0x04, 0x0a
        /*005e*/ 	.short	(.L_41 - .L_40)
	.align		4
.L_40:
        /*0060*/ 	.word	index@(.nv.constant0._Z9SSTVectorPfPii)
        /*0064*/ 	.short	0x0380
        /*0066*/ 	.short	0x0014


	//----- nvinfo : EIATTR_SW_WAR
	.align		4
.L_41:
        /*0068*/ 	.byte	0x04, 0x36
        /*006a*/ 	.short	(.L_43 - .L_42)
.L_42:
        /*006c*/ 	.word	0x00000008
.L_43:


//--------------------- .nv.callgraph             --------------------------
	.section	.nv.callgraph,"",@"SHT_CUDA_CALLGRAPH"
	.align	4
	.sectionentsize	8
	.align		4
        /*0000*/ 	.word	0x00000000
	.align		4
        /*0004*/ 	.word	0xffffffff
	.align		4
        /*0008*/ 	.word	0x00000000
	.align		4
        /*000c*/ 	.word	0xfffffffe
	.align		4
        /*0010*/ 	.word	0x00000000
	.align		4
        /*0014*/ 	.word	0xfffffffd
	.align		4
        /*0018*/ 	.word	0x00000000
	.align		4
        /*001c*/ 	.word	0xfffffffc


//--------------------- .text._Z4DMSVPfS_S_Pii    --------------------------
	.section	.text._Z4DMSVPfS_S_Pii,"ax",@progbits
	.align	128
        .global         _Z4DMSVPfS_S_Pii
        .type           _Z4DMSVPfS_S_Pii,@function
        .size           _Z4DMSVPfS_S_Pii,(.L_x_6 - _Z4DMSVPfS_S_Pii)
        .other          _Z4DMSVPfS_S_Pii,@"STO_CUDA_ENTRY STV_DEFAULT"
_Z4DMSVPfS_S_Pii:
.text._Z4DMSVPfS_S_Pii:
[----:B------:R-:W-:Y:S01]  /*0000*/  LDC R1, c[0x0][0x37c] ;  /* 0x0000df00ff017b82 */ /* 0x000fe20000000800 */
[----:B------:R-:W0:Y:S01]  /*0010*/  S2R R0, SR_TID.X ;  /* 0x0000000000007919 */ /* 0x000e220000002100 */
[----:B------:R-:W0:Y:S02]  /*0020*/  LDCU UR8, c[0x0][0x3a0] ;  /* 0x00007400ff0877ac */ /* 0x000e240008000800 */
[----:B0-----:R-:W-:-:S13]  /*0030*/  ISETP.GE.AND P0, PT, R0, UR8, PT ;  /* 0x0000000800007c0c */ /* 0x001fda000bf06270 */
[----:B------:R-:W-:Y:S05]  /*0040*/  @P0 EXIT ;  /* 0x000000000000094d */ /* 0x000fea0003800000 */
[----:B------:R-:W0:Y:S01]  /*0050*/  LDC.64 R2, c[0x0][0x398] ;  /* 0x0000e600ff027b82 */ /* 0x000e220000000a00 */
[----:B------:R-:W0:Y:S01]  /*0060*/  LDCU.64 UR6, c[0x0][0x358] ;  /* 0x00006b00ff0677ac */ /* 0x000e220008000a00 */
[----:B------:R-:W1:Y:S01]  /*0070*/  LDCU UR4, c[0x0][0x388] ;  /* 0x00007100ff0477ac */ /* 0x000e620008000800 */
[----:B0-----:R-:W1:Y:S01]  /*0080*/  LDG.E R2, desc[UR6][R2.64] ;  /* 0x0000000602027981 */ /* 0x001e62000c1e1900 */
[----:B------:R-:W-:Y:S01]  /*0090*/  HFMA2 R19, -RZ, RZ, 0, 0 ;  /* 0x00000000ff137431 */ /* 0x000fe200000001ff */
[----:B-1----:R-:W-:-:S04]  /*00a0*/  IADD3 R14, PT, PT, R2, -UR4, RZ ;  /* 0x80000004020e7c10 */ /* 0x002fc8000fffe0ff */
[----:B------:R-:W-:-:S13]  /*00b0*/  ISETP.GT.U32.AND P0, PT, R14, 0x7ffffffe, PT ;  /* 0x7ffffffe0e00780c */ /* 0x000fda0003f04070 */
[----:B------:R-:W-:Y:S05]  /*00c0*/  @P0 BRA `(.L_x_0) ;  /* 0x00000008007c0947 */ /* 0x000fea0003800000 */
[C---:B------:R-:W-:Y:S02]  /*00d0*/  ISETP.GE.U32.AND P1, PT, R14.reuse, 0x7, PT ;  /* 0x000000070e00780c */ /* 0x040fe40003f26070 */
[----:B------:R-:W-:Y:S02]  /*00e0*/  IADD3 R16, PT, PT, R14, 0x1, RZ ;  /* 0x000000010e107810 */ /* 0x000fe40007ffe0ff */
[----:B------:R-:W-:Y:S02]  /*00f0*/  MOV R19, RZ ;  /* 0x000000ff00137202 */ /* 0x000fe40000000f00 */
[----:B------:R-:W-:Y:S02]  /*0100*/  LOP3.LUT R24, R16, 0x7, RZ, 0xc0, !PT ;  /* 0x0000000710187812 */ /* 0x000fe400078ec0ff */
[----:B------:R-:W-:Y:S02]  /*0110*/  MOV R17, RZ ;  /* 0x000000ff00117202 */ /* 0x000fe40000000f00 */
[----:B------:R-:W-:-:S03]  /*0120*/  ISETP.NE.AND P0, PT, R24, RZ, PT ;  /* 0x000000ff1800720c */ /* 0x000fc60003f05270 */
[----:B------:R-:W-:Y:S10]  /*0130*/  @!P1 BRA `(.L_x_1) ;  /* 0x0000000400389947 */ /* 0x000ff40003800000 */
[----:B------:R-:W0:Y:S01]  /*0140*/  LDCU UR5, c[0x0][0x38c] ;  /* 0x00007180ff0577ac */ /* 0x000e220008000800 */
[----:B------:R-:W-:Y:S01]  /*0150*/  LOP3.LUT R17, R16, 0xfffffff8, RZ, 0xc0, !PT ;  /* 0xfffffff810117812 */ /* 0x000fe200078ec0ff */
[----:B------:R-:W-:Y:S01]  /*0160*/  HFMA2 R19, -RZ, RZ, 0, 0 ;  /* 0x00000000ff137431 */ /* 0x000fe200000001ff */
[----:B------:R-:W1:Y:S02]  /*0170*/  LDCU UR9, c[0x0][0x3a0] ;  /* 0x00007400ff0977ac */ /* 0x000e640008000800 */
[----:B------:R-:W-:Y:S01]  /*0180*/  IADD3 R18, PT, PT, -R17, RZ, RZ ;  /* 0x000000ff11127210 */ /* 0x000fe20007ffe1ff */
[----:B------:R-:W-:-:S06]  /*0190*/  UIADD3 UR4, UP0, UPT, UR4, 0x10, URZ ;  /* 0x0000001004047890 */ /* 0x000fcc000ff1e0ff */
[----:B------:R-:W-:Y:S01]  /*01a0*/  MOV R9, UR4 ;  /* 0x0000000400097c02 */ /* 0x000fe20008000f00 */
[----:B0-----:R-:W-:Y:S01]  /*01b0*/  UIADD3.X UR5, UPT, UPT, URZ, UR5, URZ, UP0, !UPT ;  /* 0x00000005ff057290 */ /* 0x001fe200087fe4ff */
[----:B-1----:R-:W-:-:S05]  /*01c0*/  MOV R15, UR9 ;  /* 0x00000009000f7c02 */ /* 0x002fca0008000f00 */
[----:B------:R-:W-:-:S07]  /*01d0*/  MOV R10, UR5 ;  /* 0x00000005000a7c02 */ /* 0x000fce0008000f00 */
.L_x_2:
[----:B------:R-:W-:Y:S01]  /*01e0*/  MOV R6, UR4 ;  /* 0x0000000400067c02 */ /* 0x000fe20008000f00 */
[----:B------:R-:W0:Y:S01]  /*01f0*/  LDC.64 R4, c[0x0][0x380] ;  /* 0x0000e000ff047b82 */ /* 0x000e220000000a00 */
[----:B------:R-:W-:-:S03]  /*0200*/  MOV R7, UR5 ;  /* 0x0000000500077c02 */ /* 0x000fc60008000f00 */
[----:B------:R-:W-:-:S05]  /*0210*/  IMAD.WIDE R6, R15, 0x4, R6 ;  /* 0x000000040f067825 */ /* 0x000fca00078e0206 */
[----:B------:R-:W2:Y:S04]  /*0220*/  LDG.E R11, desc[UR6][R6.64+-0x10] ;  /* 0xfffff006060b7981 */ /* 0x000ea8000c1e1900 */
[----:B------:R-:W3:Y:S04]  /*0230*/  LDG.E R26, desc[UR6][R6.64+-0xc] ;  /* 0xfffff406061a7981 */ /* 0x000ee8000c1e1900 */
[----:B------:R-:W4:Y:S04]  /*0240*/  LDG.E R13, desc[UR6][R6.64+-0x8] ;  /* 0xfffff806060d7981 */ /* 0x000f28000c1e1900 */
[----:B------:R-:W5:Y:S04]  /*0250*/  LDG.E R20, desc[UR6][R6.64+-0x4] ;  /* 0xfffffc0606147981 */ /* 0x000f68000c1e1900 */
[----:B------:R-:W5:Y:S04]  /*0260*/  LDG.E R21, desc[UR6][R6.64] ;  /* 0x0000000606157981 */ /* 0x000f68000c1e1900 */
[----:B------:R-:W5:Y:S04]  /*0270*/  LDG.E R22, desc[UR6][R6.64+0x4] ;  /* 0x0000040606167981 */ /* 0x000f68000c1e1900 */
[----:B------:R-:W5:Y:S04]  /*0280*/  LDG.E R27, desc[UR6][R6.64+0x8] ;  /* 0x00000806061b7981 */ /* 0x000f68000c1e1900 */
[----:B------:R-:W5:Y:S01]  /*0290*/  LDG.E R23, desc[UR6][R6.64+0xc] ;  /* 0x00000c0606177981 */ /* 0x000f62000c1e1900 */
[----:B--2---:R-:W1:Y:S02]  /*02a0*/  F2I.TRUNC.NTZ R11, R11 ;  /* 0x0000000b000b7305 */ /* 0x004e64000020f100 */
[----:B-1----:R-:W-:-:S04]  /*02b0*/  IMAD R3, R11, UR8, R0 ;  /* 0x000000080b037c24 */ /* 0x002fc8000f8e0200 */
[----:B0-----:R-:W-:-:S05]  /*02c0*/  IMAD.WIDE R2, R3, 0x4, R4 ;  /* 0x0000000403027825 */ /* 0x001fca00078e0204 */
[----:B------:R0:W2:Y:S02]  /*02d0*/  LDG.E R8, desc[UR6][R2.64] ;  /* 0x0000000602087981 */ /* 0x0000a4000c1e1900 */
[----:B0-----:R-:W-:Y:S02]  /*02e0*/  MOV R2, R9 ;  /* 0x0000000900027202 */ /* 0x001fe40000000f00 */
[----:B------:R-:W-:-:S05]  /*02f0*/  MOV R3, R10 ;  /* 0x0000000a00037202 */ /* 0x000fca0000000f00 */
[----:B------:R-:W2:Y:S01]  /*0300*/  LDG.E R12, desc[UR6][R2.64+-0x10] ;  /* 0xfffff006020c7981 */ /* 0x000ea2000c1e1900 */
[----:B---3--:R-:W0:Y:S08]  /*0310*/  F2I.TRUNC.NTZ R11, R26 ;  /* 0x0000001a000b7305 */ /* 0x008e30000020f100 */
[----:B----4-:R-:W1:Y:S08]  /*0320*/  F2I.TRUNC.NTZ R13, R13 ;  /* 0x0000000d000d7305 */ /* 0x010e70000020f100 */
[----:B-----5:R-:W3:Y:S01]  /*0330*/  F2I.TRUNC.NTZ R29, R20 ;  /* 0x00000014001d7305 */ /* 0x020ee2000020f100 */
[----:B0-----:R-:W-:-:S07]  /*0340*/  IMAD R11, R11, UR8, R0 ;  /* 0x000000080b0b7c24 */ /* 0x001fce000f8e0200 */
[----:B------:R0:W4:Y:S01]  /*0350*/  F2I.TRUNC.NTZ R25, R21 ;  /* 0x0000001500197305 */ /* 0x000122000020f100 */
[----:B-1----:R-:W-:Y:S02]  /*0360*/  IMAD R28, R13, UR8, R0 ;  /* 0x000000080d1c7c24 */ /* 0x002fe4000f8e0200 */
[----:B------:R-:W-:-:S05]  /*0370*/  IMAD.WIDE R10, R11, 0x4, R4 ;  /* 0x000000040b0a7825 */ /* 0x000fca00078e0204 */
[----:B------:R1:W5:Y:S01]  /*0380*/  F2I.TRUNC.NTZ R9, R22 ;  /* 0x0000001600097305 */ /* 0x000362000020f100 */
[--C-:B---3--:R-:W-:Y:S01]  /*0390*/  IMAD R7, R29, UR8, R0.reuse ;  /* 0x000000081d077c24 */ /* 0x108fe2000f8e0200 */
[----:B------:R3:W2:Y:S04]  /*03a0*/  LDG.E R20, desc[UR6][R10.64] ;  /* 0x000000060a147981 */ /* 0x0006a8000c1e1900 */
[----:B0-----:R-:W2:Y:S02]  /*03b0*/  LDG.E R21, desc[UR6][R2.64+-0xc] ;  /* 0xfffff40602157981 */ /* 0x001ea4000c1e1900 */
[----:B------:R-:W-:Y:S01]  /*03c0*/  F2I.TRUNC.NTZ R27, R27 ;  /* 0x0000001b001b7305 */ /* 0x000fe2000020f100 */
[----:B----4-:R-:W-:Y:S01]  /*03d0*/  IMAD R29, R25, UR8, R0 ;  /* 0x00000008191d7c24 */ /* 0x010fe2000f8e0200 */
[----:B-1----:R-:W4:Y:S01]  /*03e0*/  LDG.E R22, desc[UR6][R2.64+-0x8] ;  /* 0xfffff80602167981 */ /* 0x002f22000c1e1900 */
[----:B------:R-:W-:-:S05]  /*03f0*/  IMAD.WIDE R6, R7, 0x4, R4 ;  /* 0x0000000407067825 */ /* 0x000fca00078e0204 */
[----:B------:R-:W0:Y:S01]  /*0400*/  F2I.TRUNC.NTZ R23, R23 ;  /* 0x0000001700177305 */ /* 0x000e22000020f100 */
[----:B-----5:R-:W-:Y:S01]  /*0410*/  IMAD R26, R9, UR8, R0 ;  /* 0x00000008091a7c24 */ /* 0x020fe2000f8e0200 */
[----:B------:R-:W5:Y:S03]  /*0420*/  LDG.E R6, desc[UR6][R6.64] ;  /* 0x0000000606067981 */ /* 0x000f66000c1e1900 */
[----:B---3--:R-:W-:-:S06]  /*0430*/  IMAD.WIDE R10, R26, 0x4, R4 ;  /* 0x000000041a0a7825 */ /* 0x008fcc00078e0204 */
[----:B------:R-:W3:Y:S01]  /*0440*/  LDG.E R10, desc[UR6][R10.64] ;  /* 0x000000060a0a7981 */ /* 0x000ee2000c1e1900 */
[----:B0-----:R-:W-:-:S03]  /*0450*/  IMAD R26, R23, UR8, R0 ;  /* 0x00000008171a7c24 */ /* 0x001fc6000f8e0200 */
[----:B------:R-:W3:Y:S04]  /*0460*/  LDG.E R7, desc[UR6][R2.64+0x8] ;  /* 0x0000080602077981 */ /* 0x000ee8000c1e1900 */
[----:B------:R-:W3:Y:S01]  /*0470*/  LDG.E R23, desc[UR6][R2.64+0x4] ;  /* 0x0000040602177981 */ /* 0x000ee2000c1e1900 */
[----:B--2---:R-:W-:Y:S01]  /*0480*/  FFMA R19, R8, R12, R19 ;  /* 0x0000000c08137223 */ /* 0x004fe20000000013 */
[----:B------:R-:W-:-:S05]  /*0490*/  IMAD.WIDE R12, R28, 0x4, R4 ;  /* 0x000000041c0c7825 */ /* 0x000fca00078e0204 */
[----:B------:R0:W4:Y:S01]  /*04a0*/  LDG.E R25, desc[UR6][R12.64] ;  /* 0x000000060c197981 */ /* 0x000122000c1e1900 */
[----:B------:R-:W-:-:S03]  /*04b0*/  IMAD.WIDE R8, R29, 0x4, R4 ;  /* 0x000000041d087825 */ /* 0x000fc600078e0204 */
[----:B------:R-:W5:Y:S01]  /*04c0*/  LDG.E R29, desc[UR6][R2.64+-0x4] ;  /* 0xfffffc06021d7981 */ /* 0x000f62000c1e1900 */
[----:B------:R-:W-:-:S03]  /*04d0*/  IMAD R28, R27, UR8, R0 ;  /* 0x000000081b1c7c24 */ /* 0x000fc6000f8e0200 */
[----:B------:R1:W2:Y:S01]  /*04e0*/  LDG.E R8, desc[UR6][R8.64] ;  /* 0x0000000608087981 */ /* 0x0002a2000c1e1900 */
[----:B0-----:R-:W-:-:S03]  /*04f0*/  IMAD.WIDE R12, R28, 0x4, R4 ;  /* 0x000000041c0c7825 */ /* 0x001fc600078e0204 */
[----:B------:R-:W2:Y:S01]  /*0500*/  LDG.E R27, desc[UR6][R2.64] ;  /* 0x00000006021b7981 */ /* 0x000ea2000c1e1900 */
[----:B------:R-:W-:-:S03]  /*0510*/  IMAD.WIDE R4, R26, 0x4, R4 ;  /* 0x000000041a047825 */ /* 0x000fc600078e0204 */
[----:B------:R-:W3:Y:S04]  /*0520*/  LDG.E R12, desc[UR6][R12.64] ;  /* 0x000000060c0c7981 */ /* 0x000ee8000c1e1900 */
[----:B------:R-:W3:Y:S04]  /*0530*/  LDG.E R4, desc[UR6][R4.64] ;  /* 0x0000000604047981 */ /* 0x000ee8000c1e1900 */
[----:B------:R-:W3:Y:S01]  /*0540*/  LDG.E R26, desc[UR6][R2.64+0xc] ;  /* 0x00000c06021a7981 */ /* 0x000ee2000c1e1900 */
[----:B------:R-:W-:Y:S01]  /*0550*/  IADD3 R18, PT, PT, R18, 0x8, RZ ;  /* 0x0000000812127810 */ /* 0x000fe20007ffe0ff */
[----:B------:R-:W-:-:S03]  /*0560*/  FFMA R20, R20, R21, R19 ;  /* 0x0000001514147223 */ /* 0x000fc60000000013 */
[----:B------:R-:W-:Y:S02]  /*0570*/  ISETP.NE.AND P1, PT, R18, RZ, PT ;  /* 0x000000ff1200720c */ /* 0x000fe40003f25270 */
[----:B-1----:R-:W-:Y:S02]  /*0580*/  IADD3 R9, P2, PT, R2, 0x20, RZ ;  /* 0x0000002002097810 */ /* 0x002fe40007f5e0ff */
[----:B------:R-:W-:Y:S01]  /*0590*/  IADD3 R15, PT, PT, R15, 0x8, RZ ;  /* 0x000000080f0f7810 */ /* 0x000fe20007ffe0ff */
[----:B----4-:R-:W-:-:S04]  /*05a0*/  FFMA R25, R25, R22, R20 ;  /* 0x0000001619197223 */ /* 0x010fc80000000014 */
[----:B-----5:R-:W-:-:S04]  /*05b0*/  FFMA R25, R6, R29, R25 ;  /* 0x0000001d06197223 */ /* 0x020fc80000000019 */
[----:B--2---:R-:W-:-:S04]  /*05c0*/  FFMA R25, R8, R27, R25 ;  /* 0x0000001b08197223 */ /* 0x004fc80000000019 */
[----:B---3--:R-:W-:-:S04]  /*05d0*/  FFMA R23, R10, R23, R25 ;  /* 0x000000170a177223 */ /* 0x008fc80000000019 */
[----:B------:R-:W-:Y:S01]  /*05e0*/  FFMA R7, R12, R7, R23 ;  /* 0x000000070c077223 */ /* 0x000fe20000000017 */
[----:B------:R-:W-:-:S03]  /*05f0*/  IADD3.X R10, PT, PT, RZ, R3, RZ, P2, !PT ;  /* 0x00000003ff0a7210 */ /* 0x000fc600017fe4ff */
[----:B------:R-:W-:Y:S01]  /*0600*/  FFMA R19, R4, R26, R7 ;  /* 0x0000001a04137223 */ /* 0x000fe20000000007 */
[----:B------:R-:W-:Y:S06]  /*0610*/  @P1 BRA `(.L_x_2) ;  /* 0xfffffff800f01947 */ /* 0x000fec000383ffff */
.L_x_1:
[----:B------:R-:W-:Y:S05]  /*0620*/  @!P0 BRA `(.L_x_0) ;  /* 0x0000000400248947 */ /* 0x000fea0003800000 */
[----:B------:R-:W-:Y:S02]  /*0630*/  ISETP.GE.U32.AND P0, PT, R24, 0x4, PT ;  /* 0x000000041800780c */ /* 0x000fe40003f06070 */
[----:B------:R-:W-:-:S11]  /*0640*/  LOP3.LUT P1, R16, R16, 0x3, RZ, 0xc0, !PT ;  /* 0x0000000310107812 */ /* 0x000fd6000782c0ff */
[----:B------:R-:W-:Y:S05]  /*0650*/  @!P0 BRA `(.L_x_3) ;  /* 0x0000000000888947 */ /* 0x000fea0003800000 */
[----:B------:R-:W0:Y:S01]  /*0660*/  LDC.64 R4, c[0x0][0x388] ;  /* 0x0000e200ff047b82 */ /* 0x000e220000000a00 */
[----:B------:R-:W-:-:S07]  /*0670*/  IADD3 R7, PT, PT, R17, UR8, RZ ;  /* 0x0000000811077c10 */ /* 0x000fce000fffe0ff */
[----:B------:R-:W1:Y:S01]  /*0680*/  LDC.64 R2, c[0x0][0x380] ;  /* 0x0000e000ff027b82 */ /* 0x000e620000000a00 */
[----:B0-----:R-:W-:-:S05]  /*0690*/  IMAD.WIDE R6, R7, 0x4, R4 ;  /* 0x0000000407067825 */ /* 0x001fca00078e0204 */
[----:B------:R-:W2:Y:S04]  /*06a0*/  LDG.E R12, desc[UR6][R6.64] ;  /* 0x00000006060c7981 */ /* 0x000ea8000c1e1900 */
[----:B------:R-:W3:Y:S04]  /*06b0*/  LDG.E R13, desc[UR6][R6.64+0x4] ;  /* 0x00000406060d7981 */ /* 0x000ee8000c1e1900 */
[----:B------:R-:W4:Y:S04]  /*06c0*/  LDG.E R15, desc[UR6][R6.64+0x8] ;  /* 0x00000806060f7981 */ /* 0x000f28000c1e1900 */
[----:B------:R-:W5:Y:S01]  /*06d0*/  LDG.E R18, desc[UR6][R6.64+0xc] ;  /* 0x00000c0606127981 */ /* 0x000f62000c1e1900 */
[----:B------:R-:W-:Y:S01]  /*06e0*/  IMAD.WIDE.U32 R4, R17, 0x4, R4 ;  /* 0x0000000411047825 */ /* 0x000fe200078e0004 */
[----:B--2---:R0:W2:Y:S08]  /*06f0*/  F2I.TRUNC.NTZ R9, R12 ;  /* 0x0000000c00097305 */ /* 0x0040b0000020f100 */
[----:B---3--:R-:W3:Y:S01]  /*0700*/  F2I.TRUNC.NTZ R13, R13 ;  /* 0x0000000d000d7305 */ /* 0x008ee2000020f100 */
[----:B0-----:R-:W5:Y:S01]  /*0710*/  LDG.E R12, desc[UR6][R4.64] ;  /* 0x00000006040c7981 */ /* 0x001f62000c1e1900 */
[----:B--2---:R-:W-:-:S06]  /*0720*/  IMAD R9, R9, UR8, R0 ;  /* 0x0000000809097c24 */ /* 0x004fcc000f8e0200 */
[----:B----4-:R-:W0:Y:S01]  /*0730*/  F2I.TRUNC.NTZ R15, R15 ;  /* 0x0000000f000f7305 */ /* 0x010e22000020f100 */
[----:B-1----:R-:W-:-:S04]  /*0740*/  IMAD.WIDE R8, R9, 0x4, R2 ;  /* 0x0000000409087825 */ /* 0x002fc800078e0202 */
[----:B---3--:R-:W-:-:S03]  /*0750*/  IMAD R11, R13, UR8, R0 ;  /* 0x000000080d0b7c24 */ /* 0x008fc6000f8e0200 */
[----:B-----5:R-:W1:Y:S01]  /*0760*/  F2I.TRUNC.NTZ R23, R18 ;  /* 0x0000001200177305 */ /* 0x020e62000020f100 */
[----:B------:R-:W2:Y:S01]  /*0770*/  LDG.E R8, desc[UR6][R8.64] ;  /* 0x0000000608087981 */ /* 0x000ea2000c1e1900 */
[----:B------:R-:W-:-:S03]  /*0780*/  IMAD.WIDE R10, R11, 0x4, R2 ;  /* 0x000000040b0a7825 */ /* 0x000fc600078e0202 */
[----:B------:R-:W3:Y:S01]  /*0790*/  LDG.E R13, desc[UR6][R4.64+0x4] ;  /* 0x00000406040d7981 */ /* 0x000ee2000c1e1900 */
[----:B0-----:R-:W-:-:S03]  /*07a0*/  IMAD R21, R15, UR8, R0 ;  /* 0x000000080f157c24 */ /* 0x001fc6000f8e0200 */
[----:B------:R-:W3:Y:S01]  /*07b0*/  LDG.E R11, desc[UR6][R10.64] ;  /* 0x000000060a0b7981 */ /* 0x000ee2000c1e1900 */
[----:B------:R-:W-:-:S03]  /*07c0*/  IMAD.WIDE R6, R21, 0x4, R2 ;  /* 0x0000000415067825 */ /* 0x000fc600078e0202 */
[----:B------:R-:W4:Y:S01]  /*07d0*/  LDG.E R15, desc[UR6][R4.64+0x8] ;  /* 0x00000806040f7981 */ /* 0x000f22000c1e1900 */
[----:B-1----:R-:W-:-:S03]  /*07e0*/  IMAD R23, R23, UR8, R0 ;  /* 0x0000000817177c24 */ /* 0x002fc6000f8e0200 */
[----:B------:R-:W4:Y:S01]  /*07f0*/  LDG.E R7, desc[UR6][R6.64] ;  /* 0x0000000606077981 */ /* 0x000f22000c1e1900 */
[----:B------:R-:W-:-:S03]  /*0800*/  IMAD.WIDE R2, R23, 0x4, R2 ;  /* 0x0000000417027825 */ /* 0x000fc600078e0202 */
[----:B------:R-:W5:Y:S04]  /*0810*/  LDG.E R18, desc[UR6][R4.64+0xc] ;  /* 0x00000c0604127981 */ /* 0x000f68000c1e1900 */
[----:B------:R-:W5:Y:S01]  /*0820*/  LDG.E R3, desc[UR6][R2.64] ;  /* 0x0000000602037981 */ /* 0x000f62000c1e1900 */
[----:B------:R-:W-:Y:S01]  /*0830*/  IADD3 R17, PT, PT, R17, 0x4, RZ ;  /* 0x0000000411117810 */ /* 0x000fe20007ffe0ff */
[----:B--2---:R-:W-:-:S04]  /*0840*/  FFMA R8, R8, R12, R19 ;  /* 0x0000000c08087223 */ /* 0x004fc80000000013 */
[----:B---3--:R-:W-:-:S04]  /*0850*/  FFMA R8, R11, R13, R8 ;  /* 0x0000000d0b087223 */ /* 0x008fc80000000008 */
[----:B----4-:R-:W-:-:S04]  /*0860*/  FFMA R8, R7, R15, R8 ;  /* 0x0000000f07087223 */ /* 0x010fc80000000008 */
[----:B-----5:R-:W-:-:S07]  /*0870*/  FFMA R19, R3, R18, R8 ;  /* 0x0000001203137223 */ /* 0x020fce0000000008 */
.L_x_3:
[----:B------:R-:W-:Y:S05]  /*0880*/  @!P1 BRA `(.L_x_0) ;  /* 0x00000000008c9947 */ /* 0x000fea0003800000 */
[----:B------:R-:W0:Y:S01]  /*0890*/  LDC.64 R4, c[0x0][0x388] ;  /* 0x0000e200ff047b82 */ /* 0x000e220000000a00 */
[----:B------:R-:W-:Y:S02]  /*08a0*/  ISETP.NE.AND P0, PT, R16, 0x1, PT ;  /* 0x000000011000780c */ /* 0x000fe40003f05270 */
[----:B------:R-:W-:-:S04]  /*08b0*/  LOP3.LUT R14, R14, 0x1, RZ, 0xc0, !PT ;  /* 0x000000010e0e7812 */ /* 0x000fc800078ec0ff */
[----:B------:R-:W-:Y:S01]  /*08c0*/  ISETP.NE.U32.AND P1, PT, R14, 0x1, PT ;  /* 0x000000010e00780c */ /* 0x000fe20003f25070 */
[----:B------:R-:W1:Y:S06]  /*08d0*/  LDC.64 R2, c[0x0][0x388] ;  /* 0x0000e200ff027b82 */ /* 0x000e6c0000000a00 */
[----:B------:R-:W-:Y:S02]  /*08e0*/  @P0 IADD3 R13, PT, PT, R17, UR8, RZ ;  /* 0x00000008110d0c10 */ /* 0x000fe4000fffe0ff */
[----:B------:R-:W2:Y:S03]  /*08f0*/  LDC.64 R8, c[0x0][0x380] ;  /* 0x0000e000ff087b82 */ /* 0x000ea60000000a00 */
[----:B0-----:R-:W-:-:S05]  /*0900*/  @P0 IMAD.WIDE R12, R13, 0x4, R4 ;  /* 0x000000040d0c0825 */ /* 0x001fca00078e0204 */
[----:B------:R-:W0:Y:S01]  /*0910*/  LDC.64 R6, c[0x0][0x380] ;  /* 0x0000e000ff067b82 */ /* 0x000e220000000a00 */
[C---:B------:R-:W-:Y:S01]  /*0920*/  @P0 IMAD.WIDE.U32 R4, R17.reuse, 0x4, R4 ;  /* 0x0000000411040825 */ /* 0x040fe200078e0004 */
[----:B------:R-:W-:Y:S01]  /*0930*/  @P0 IADD3 R17, PT, PT, R17, 0x2, RZ ;  /* 0x0000000211110810 */ /* 0x000fe20007ffe0ff */
[----:B------:R-:W3:Y:S03]  /*0940*/  @P0 LDG.E R16, desc[UR6][R12.64] ;  /* 0x000000060c100981 */ /* 0x000ee6000c1e1900 */
[----:B------:R-:W-:Y:S01]  /*0950*/  @P1 IADD3 R11, PT, PT, R17, UR8, RZ ;  /* 0x00000008110b1c10 */ /* 0x000fe2000fffe0ff */
[----:B------:R-:W4:Y:S04]  /*0960*/  @P0 LDG.E R18, desc[UR6][R12.64+0x4] ;  /* 0x000004060c120981 */ /* 0x000f28000c1e1900 */
[----:B-1----:R-:W-:-:S06]  /*0970*/  @P1 IMAD.WIDE R10, R11, 0x4, R2 ;  /* 0x000000040b0a1825 */ /* 0x002fcc00078e0202 */
[----:B------:R-:W5:Y:S01]  /*0980*/  @P1 LDG.E R10, desc[UR6][R10.64] ;  /* 0x000000060a0a1981 */ /* 0x000f62000c1e1900 */
[----:B------:R-:W-:-:S03]  /*0990*/  @P1 IMAD.WIDE.U32 R2, R17, 0x4, R2 ;  /* 0x0000000411021825 */ /* 0x000fc600078e0002 */
[----:B------:R-:W2:Y:S04]  /*09a0*/  @P0 LDG.E R12, desc[UR6][R4.64+0x4] ;  /* 0x00000406040c0981 */ /* 0x000ea8000c1e1900 */
[----:B------:R-:W2:Y:S04]  /*09b0*/  @P1 LDG.E R2, desc[UR6][R2.64] ;  /* 0x0000000602021981 */ /* 0x000ea8000c1e1900 */
[----:B------:R-:W2:Y:S01]  /*09c0*/  @P0 LDG.E R11, desc[UR6][R4.64] ;  /* 0x00000006040b0981 */ /* 0x000ea2000c1e1900 */
[----:B---3--:R-:W1:Y:S08]  /*09d0*/  @P0 F2I.TRUNC.NTZ R15, R16 ;  /* 0x00000010000f0305 */ /* 0x008e70000020f100 */
[----:B----4-:R-:W3:Y:S01]  /*09e0*/  @P0 F2I.TRUNC.NTZ R23, R18 ;  /* 0x0000001200170305 */ /* 0x010ee2000020f100 */
[----:B-1----:R-:W-:-:S07]  /*09f0*/  @P0 IMAD R15, R15, UR8, R0 ;  /* 0x000000080f0f0c24 */ /* 0x002fce000f8e0200 */
[----:B-----5:R-:W1:Y:S01]  /*0a00*/  @P1 F2I.TRUNC.NTZ R21, R10 ;  /* 0x0000000a00151305 */ /* 0x020e62000020f100 */
[----:B--2---:R-:W-:-:S04]  /*0a10*/  @P0 IMAD.WIDE R14, R15, 0x4, R8 ;  /* 0x000000040f0e0825 */ /* 0x004fc800078e0208 */
[----:B---3--:R-:W-:Y:S02]  /*0a20*/  @P0 IMAD R23, R23, UR8, R0 ;  /* 0x0000000817170c24 */ /* 0x008fe4000f8e0200 */
[----:B------:R-:W2:Y:S02]  /*0a30*/  @P0 LDG.E R14, desc[UR6][R14.64] ;  /* 0x000000060e0e0981 */ /* 0x000ea4000c1e1900 */
[----:B------:R-:W-:-:S04]  /*0a40*/  @P0 IMAD.WIDE R8, R23, 0x4, R8 ;  /* 0x0000000417080825 */ /* 0x000fc800078e0208 */
[----:B-1----:R-:W-:Y:S02]  /*0a50*/  @P1 IMAD R21, R21, UR8, R0 ;  /* 0x0000000815151c24 */ /* 0x002fe4000f8e0200 */
[----:B------:R-:W3:Y:S02]  /*0a60*/  @P0 LDG.E R8, desc[UR6][R8.64] ;  /* 0x0000000608080981 */ /* 0x000ee4000c1e1900 */
[----:B0-----:R-:W-:-:S06]  /*0a70*/  @P1 IMAD.WIDE R6, R21, 0x4, R6 ;  /* 0x0000000415061825 */ /* 0x001fcc00078e0206 */
[----:B------:R-:W4:Y:S01]  /*0a80*/  @P1 LDG.E R6, desc[UR6][R6.64] ;  /* 0x0000000606061981 */ /* 0x000f22000c1e1900 */
[----:B--2---:R-:W-:-:S04]  /*0a90*/  @P0 FFMA R11, R14, R11, R19 ;  /* 0x0000000b0e0b0223 */ /* 0x004fc80000000013 */
[----:B---3--:R-:W-:-:S04]  /*0aa0*/  @P0 FFMA R19, R8, R12, R11 ;  /* 0x0000000c08130223 */ /* 0x008fc8000000000b */
[----:B----4-:R-:W-:-:S07]  /*0ab0*/  @P1 FFMA R19, R6, R2, R19 ;  /* 0x0000000206131223 */ /* 0x010fce0000000013 */
.L_x_0:
[----:B------:R-:W0:Y:S02]  /*0ac0*/  LDC.64 R2, c[0x0][0x390] ;  /* 0x0000e400ff027b82 */ /* 0x000e240000000a00 */
[----:B0-----:R-:W-:-:S05]  /*0ad0*/  IMAD.WIDE.U32 R2, R0, 0x4, R2 ;  /* 0x0000000400027825 */ /* 0x001fca00078e0002 */
[----:B------:R-:W-:Y:S01]  /*0ae0*/  STG.E desc[UR6][R2.64], R19 ;  /* 0x0000001302007986 */ /* 0x000fe2000c101906 */
[----:B------:R-:W-:Y:S05]  /*0af0*/  EXIT ;  /* 0x000000000000794d */ /* 0x000fea0003800000 */
.L_x_4:
[----:B------:R-:W-:-:S00]  /*0b00*/  BRA `(.L_x_4) ;  /* 0xfffffffc00fc7947 */ /* 0x000fc0000383ffff */
[----:B------:R-:W-:-:S00]  /*0b10*/  NOP ;  /* 0x0000000000007918 */ /* 0x000fc00000000000 */
        /* <DEDUP_REMOVED lines=14> */
.L_x_6:


//--------------------- .text._Z9SSTVectorPfPii   --------------------------
	.section	.text._Z9SSTVectorPfPii,"ax",@progbits
	.align	128
        .global         _Z9SSTVectorPfPii
        .type           _Z9SSTVectorPfPii,@function
        .size           _Z9SSTVectorPfPii,(.L_x_7 - _Z9SSTVectorPfPii)
        .other          _Z9SSTVectorPfPii,@"STO_CUDA_ENTRY STV_DEFAULT"
_Z9SSTVectorPfPii:
.text._Z9SSTVectorPfPii:
[----:B------:R-:W0:Y:S01]  /*0000*/  LDC R1, c[0x0][0x37c] ;  /* 0x0000df00ff017b82 */ /* 0x000e220000000800 */
[----:B------:R-:W1:Y:S01]  /*0010*/  S2R R0, SR_TID.X ;  /* 0x0000000000007919 */ /* 0x000e620000002100 */
[----:B------:R-:W1:Y:S02]  /*0020*/  LDCU UR4, c[0x0][0x390] ;  /* 0x00007200ff0477ac */ /* 0x000e640008000800 */
[----:B-1----:R-:W-:-:S13]  /*0030*/  ISETP.GE.AND P0, PT, R0, UR4, PT ;  /* 0x0000000400007c0c */ /* 0x002fda000bf06270 */
[----:B------:R-:W-:Y:S05]  /*0040*/  @P0 EXIT ;  /* 0x000000000000094d */ /* 0x000fea0003800000 */
[----:B------:R-:W-:-:S13]  /*0050*/  ISETP.NE.AND P0, PT, R0, RZ, PT ;  /* 0x000000ff0000720c */ /* 0x000fda0003f05270 */
[----:B------:R-:W-:Y:S05]  /*0060*/  @!P0 EXIT ;  /* 0x000000000000894d */ /* 0x000fea0003800000 */
[----:B------:R-:W0:Y:S01]  /*0070*/  LDC.64 R2, c[0x0][0x388] ;  /* 0x0000e200ff027b82 */ /* 0x000e220000000a00 */
[----:B------:R-:W0:Y:S02]  /*0080*/  LDCU.64 UR4, c[0x0][0x358] ;  /* 0x00006b00ff0477ac */ /* 0x000e240008000a00 */
[----:B0-----:R-:W-:Y:S01]  /*0090*/  STG.E desc[UR4][R2.64], R1 ;  /* 0x0000000102007986 */ /* 0x001fe2000c101904 */
[----:B------:R-:W-:Y:S05]  /*00a0*/  EXIT ;  /* 0x000000000000794d */ /* 0x000fea0003800000 */
.L_x_5:
        /* <DEDUP_REMOVED lines=13> */
.L_x_7:


//--------------------- .nv.shared.reserved.0     --------------------------
	.section	.nv.shared.reserved.0,"aw",@nobits
	.weak		__nv_reservedSMEM_offset_0_alias
	.size		__nv_reservedSMEM_offset_0_alias, 0, 64
	.other		__nv_reservedSMEM_offset_0_alias,@"STO_CUDA_RESERVED_SHARED STV_DEFAULT"
__nv_reservedSMEM_offset_0_alias:
	.zero		0
	.zero		64


//--------------------- .nv.constant0._Z4DMSVPfS_S_Pii --------------------------
	.section	.nv.constant0._Z4DMSVPfS_S_Pii,"a",@progbits
	.sectionflags	@""
	.align	4
.nv.constant0._Z4DMSVPfS_S_Pii:
	.zero		932


//--------------------- .nv.constant0._Z9SSTVectorPfPii --------------------------
	.section	.nv.constant0._Z9SSTVectorPfPii,"a",@progbits
	.sectionflags	@""
	.align	4
.nv.constant0._Z9SSTVectorPfPii:
	.zero		916


//--------------------- SYMBOLS --------------------------

	.type		.nv.reservedSmem.offset0,@object
	.size		.nv.reservedSmem.offset0,0x4
